//
// Generated by NVIDIA NVVM Compiler
//
// Compiler Build ID: CL-36424714
// Cuda compilation tools, release 13.0, V13.0.88
// Based on NVVM 20.0.0
//

.version 9.0
.target sm_100
.address_size 64

	// .globl	_Z18resizeCenterKernelPfiiiS_ii

.visible .entry _Z18resizeCenterKernelPfiiiS_ii(
	.param .u64 .ptr .align 1 _Z18resizeCenterKernelPfiiiS_ii_param_0,
	.param .u32 _Z18resizeCenterKernelPfiiiS_ii_param_1,
	.param .u32 _Z18resizeCenterKernelPfiiiS_ii_param_2,
	.param .u32 _Z18resizeCenterKernelPfiiiS_ii_param_3,
	.param .u64 .ptr .align 1 _Z18resizeCenterKernelPfiiiS_ii_param_4,
	.param .u32 _Z18resizeCenterKernelPfiiiS_ii_param_5,
	.param .u32 _Z18resizeCenterKernelPfiiiS_ii_param_6
)
{
	.reg .pred 	%p<11>;
	.reg .b32 	%r<53>;
	.reg .b32 	%f<93>;
	.reg .b64 	%rd<33>;
	.reg .b64 	%fd<5>;

	ld.param.u64 	%rd3, [_Z18resizeCenterKernelPfiiiS_ii_param_0];
	ld.param.u32 	%r22, [_Z18resizeCenterKernelPfiiiS_ii_param_1];
	ld.param.u32 	%r23, [_Z18resizeCenterKernelPfiiiS_ii_param_2];
	ld.param.u32 	%r24, [_Z18resizeCenterKernelPfiiiS_ii_param_3];
	ld.param.u64 	%rd4, [_Z18resizeCenterKernelPfiiiS_ii_param_4];
	ld.param.u32 	%r25, [_Z18resizeCenterKernelPfiiiS_ii_param_5];
	ld.param.u32 	%r27, [_Z18resizeCenterKernelPfiiiS_ii_param_6];
	cvta.to.global.u64 	%rd1, %rd4;
	cvta.to.global.u64 	%rd2, %rd3;
	mov.u32 	%r28, %ctaid.x;
	mov.u32 	%r29, %ntid.x;
	mov.u32 	%r30, %tid.x;
	mad.lo.s32 	%r1, %r28, %r29, %r30;
	mov.u32 	%r31, %ctaid.y;
	mov.u32 	%r32, %ntid.y;
	mov.u32 	%r33, %tid.y;
	mad.lo.s32 	%r34, %r31, %r32, %r33;
	setp.ge.s32 	%p1, %r1, %r25;
	setp.ge.s32 	%p2, %r34, %r27;
	or.pred  	%p3, %p1, %p2;
	@%p3 bra 	$L__BB0_10;
	cvt.rn.f64.s32 	%fd1, %r1;
	add.f64 	%fd2, %fd1, 0d3FE0000000000000;
	cvt.rn.f32.f64 	%f5, %fd2;
	cvt.rn.f32.s32 	%f6, %r22;
	cvt.rn.f32.s32 	%f7, %r25;
	div.rn.f32 	%f8, %f6, %f7;
	fma.rn.f32 	%f9, %f8, %f5, 0fBF000000;
	cvt.rn.f64.u32 	%fd3, %r34;
	add.f64 	%fd4, %fd3, 0d3FE0000000000000;
	cvt.rn.f32.f64 	%f10, %fd4;
	cvt.rn.f32.s32 	%f11, %r23;
	cvt.rn.f32.u32 	%f12, %r27;
	div.rn.f32 	%f13, %f11, %f12;
	fma.rn.f32 	%f14, %f13, %f10, 0fBF000000;
	cvt.rmi.f32.f32 	%f15, %f9;
	cvt.rzi.s32.f32 	%r3, %f15;
	cvt.rmi.f32.f32 	%f16, %f14;
	cvt.rzi.s32.f32 	%r4, %f16;
	cvt.rn.f32.s32 	%f17, %r3;
	sub.f32 	%f1, %f9, %f17;
	cvt.rn.f32.s32 	%f18, %r4;
	sub.f32 	%f2, %f14, %f18;
	setp.lt.s32 	%p4, %r24, 1;
	@%p4 bra 	$L__BB0_10;
	mad.lo.s32 	%r36, %r4, %r22, %r3;
	mul.lo.s32 	%r5, %r36, %r24;
	add.s32 	%r37, %r36, %r22;
	mul.lo.s32 	%r6, %r37, %r24;
	mad.lo.s32 	%r38, %r25, %r34, %r1;
	mul.lo.s32 	%r7, %r38, %r24;
	and.b32  	%r8, %r24, 3;
	setp.lt.u32 	%p5, %r24, 4;
	mov.b32 	%r52, 0;
	@%p5 bra 	$L__BB0_5;
	and.b32  	%r39, %r24, 2147483644;
	neg.s32 	%r50, %r39;
	add.s64 	%rd6, %rd2, 8;
	mul.wide.u32 	%rd12, %r24, 4;
	mov.u32 	%r47, %r7;
	mov.u32 	%r48, %r6;
	mov.u32 	%r49, %r5;
$L__BB0_4:
	.pragma "nounroll";
	and.b32  	%r52, %r24, 2147483644;
	mul.wide.s32 	%rd5, %r49, 4;
	add.s64 	%rd7, %rd6, %rd5;
	mul.wide.s32 	%rd8, %r48, 4;
	add.s64 	%rd9, %rd6, %rd8;
	mul.wide.s32 	%rd10, %r47, 4;
	add.s64 	%rd11, %rd1, %rd10;
	ld.global.f32 	%f19, [%rd7+-8];
	add.s64 	%rd13, %rd7, %rd12;
	ld.global.f32 	%f20, [%rd13+-8];
	ld.global.f32 	%f21, [%rd9+-8];
	add.s64 	%rd14, %rd9, %rd12;
	ld.global.f32 	%f22, [%rd14+-8];
	mov.f32 	%f23, 0f3F800000;
	sub.f32 	%f24, %f23, %f1;
	mul.f32 	%f25, %f1, %f20;
	fma.rn.f32 	%f26, %f24, %f19, %f25;
	sub.f32 	%f27, %f23, %f2;
	mul.f32 	%f28, %f1, %f22;
	fma.rn.f32 	%f29, %f24, %f21, %f28;
	mul.f32 	%f30, %f2, %f29;
	fma.rn.f32 	%f31, %f27, %f26, %f30;
	st.global.f32 	[%rd11], %f31;
	ld.global.f32 	%f32, [%rd7+-4];
	ld.global.f32 	%f33, [%rd13+-4];
	ld.global.f32 	%f34, [%rd9+-4];
	ld.global.f32 	%f35, [%rd14+-4];
	mul.f32 	%f36, %f1, %f33;
	fma.rn.f32 	%f37, %f24, %f32, %f36;
	mul.f32 	%f38, %f1, %f35;
	fma.rn.f32 	%f39, %f24, %f34, %f38;
	mul.f32 	%f40, %f2, %f39;
	fma.rn.f32 	%f41, %f27, %f37, %f40;
	st.global.f32 	[%rd11+4], %f41;
	ld.global.f32 	%f42, [%rd7];
	ld.global.f32 	%f43, [%rd13];
	ld.global.f32 	%f44, [%rd9];
	ld.global.f32 	%f45, [%rd14];
	mul.f32 	%f46, %f1, %f43;
	fma.rn.f32 	%f47, %f24, %f42, %f46;
	mul.f32 	%f48, %f1, %f45;
	fma.rn.f32 	%f49, %f24, %f44, %f48;
	mul.f32 	%f50, %f2, %f49;
	fma.rn.f32 	%f51, %f27, %f47, %f50;
	st.global.f32 	[%rd11+8], %f51;
	ld.global.f32 	%f52, [%rd7+4];
	ld.global.f32 	%f53, [%rd13+4];
	ld.global.f32 	%f54, [%rd9+4];
	ld.global.f32 	%f55, [%rd14+4];
	mul.f32 	%f56, %f1, %f53;
	fma.rn.f32 	%f57, %f24, %f52, %f56;
	mul.f32 	%f58, %f1, %f55;
	fma.rn.f32 	%f59, %f24, %f54, %f58;
	mul.f32 	%f60, %f2, %f59;
	fma.rn.f32 	%f61, %f27, %f57, %f60;
	st.global.f32 	[%rd11+12], %f61;
	add.s32 	%r50, %r50, 4;
	add.s32 	%r49, %r49, 4;
	add.s32 	%r48, %r48, 4;
	add.s32 	%r47, %r47, 4;
	setp.ne.s32 	%p6, %r50, 0;
	@%p6 bra 	$L__BB0_4;
$L__BB0_5:
	setp.eq.s32 	%p7, %r8, 0;
	@%p7 bra 	$L__BB0_10;
	mov.f32 	%f62, 0f3F800000;
	sub.f32 	%f3, %f62, %f2;
	sub.f32 	%f4, %f62, %f1;
	setp.eq.s32 	%p8, %r8, 1;
	@%p8 bra 	$L__BB0_8;
	add.s32 	%r40, %r52, %r5;
	mul.wide.s32 	%rd15, %r40, 4;
	add.s64 	%rd16, %rd2, %rd15;
	ld.global.f32 	%f63, [%rd16];
	mul.wide.u32 	%rd17, %r24, 4;
	add.s64 	%rd18, %rd16, %rd17;
	ld.global.f32 	%f64, [%rd18];
	add.s32 	%r41, %r52, %r6;
	mul.wide.s32 	%rd19, %r41, 4;
	add.s64 	%rd20, %rd2, %rd19;
	ld.global.f32 	%f65, [%rd20];
	add.s64 	%rd21, %rd20, %rd17;
	ld.global.f32 	%f66, [%rd21];
	mul.f32 	%f67, %f1, %f64;
	fma.rn.f32 	%f68, %f4, %f63, %f67;
	mul.f32 	%f69, %f1, %f66;
	fma.rn.f32 	%f70, %f4, %f65, %f69;
	mul.f32 	%f71, %f2, %f70;
	fma.rn.f32 	%f72, %f3, %f68, %f71;
	add.s32 	%r42, %r52, %r7;
	mul.wide.s32 	%rd22, %r42, 4;
	add.s64 	%rd23, %rd1, %rd22;
	st.global.f32 	[%rd23], %f72;
	ld.global.f32 	%f73, [%rd16+4];
	ld.global.f32 	%f74, [%rd18+4];
	ld.global.f32 	%f75, [%rd20+4];
	ld.global.f32 	%f76, [%rd21+4];
	mul.f32 	%f77, %f1, %f74;
	fma.rn.f32 	%f78, %f4, %f73, %f77;
	mul.f32 	%f79, %f1, %f76;
	fma.rn.f32 	%f80, %f4, %f75, %f79;
	mul.f32 	%f81, %f2, %f80;
	fma.rn.f32 	%f82, %f3, %f78, %f81;
	st.global.f32 	[%rd23+4], %f82;
	add.s32 	%r52, %r52, 2;
$L__BB0_8:
	and.b32  	%r43, %r24, 1;
	setp.eq.b32 	%p9, %r43, 1;
	not.pred 	%p10, %p9;
	@%p10 bra 	$L__BB0_10;
	add.s32 	%r44, %r52, %r5;
	mul.wide.s32 	%rd24, %r44, 4;
	add.s64 	%rd25, %rd2, %rd24;
	ld.global.f32 	%f83, [%rd25];
	mul.wide.u32 	%rd26, %r24, 4;
	add.s64 	%rd27, %rd25, %rd26;
	ld.global.f32 	%f84, [%rd27];
	add.s32 	%r45, %r52, %r6;
	mul.wide.s32 	%rd28, %r45, 4;
	add.s64 	%rd29, %rd2, %rd28;
	ld.global.f32 	%f85, [%rd29];
	add.s64 	%rd30, %rd29, %rd26;
	ld.global.f32 	%f86, [%rd30];
	mul.f32 	%f87, %f1, %f84;
	fma.rn.f32 	%f88, %f4, %f83, %f87;
	mul.f32 	%f89, %f1, %f86;
	fma.rn.f32 	%f90, %f4, %f85, %f89;
	mul.f32 	%f91, %f2, %f90;
	fma.rn.f32 	%f92, %f3, %f88, %f91;
	add.s32 	%r46, %r52, %r7;
	mul.wide.s32 	%rd31, %r46, 4;
	add.s64 	%rd32, %rd1, %rd31;
	st.global.f32 	[%rd32], %f92;
$L__BB0_10:
	ret;

}


// ===== COMPILED SASS (sm_100) =====

	.target	sm_100

	.elftype	@"ET_EXEC"


//--------------------- .note.nv.tkinfo           --------------------------
	.section	.note.nv.tkinfo,"",@"SHT_NOTE"
	.sectionflags	@"SHF_NOTE_NV_TKINFO"
	.tkinfo
        /*0018*/ 	.word	0x00000002
        /*0030*/ 	.string	""
        /*0030*/ 	.string	"ptxas"
        /*0030*/ 	.string	"Cuda compilation tools, release 13.0, V13.0.88"
        /*0030*/ 	.string	"Build cuda_13.0.r13.0/compiler.36424714_0"
        /*0030*/ 	.string	"-arch sm_100 -m 64 "



//--------------------- .note.nv.cuinfo           --------------------------
	.section	.note.nv.cuinfo,"",@"SHT_NOTE"
	.sectionflags	@"SHF_NOTE_NV_CUINFO"
        /*0018*/ 	.short	0x0002
        /*001a*/ 	.short	0x0064
        /*001c*/ 	.short	0x0082
	.zero		2


//--------------------- .nv.info                  --------------------------
	.section	.nv.info,"",@"SHT_CUDA_INFO"
	.align	4


	//----- nvinfo : EIATTR_REGCOUNT
	.align		4
        /*0000*/ 	.byte	0x04, 0x2f
        /*0002*/ 	.short	(.L_1 - .L_0)
	.align		4
.L_0:
        /*0004*/ 	.word	index@(_Z18resizeCenterKernelPfiiiS_ii)
        /*0008*/ 	.word	0x00000020


	//----- nvinfo : EIATTR_FRAME_SIZE
	.align		4
.L_1:
        /*000c*/ 	.byte	0x04, 0x11
        /*000e*/ 	.short	(.L_3 - .L_2)
	.align		4
.L_2:
        /*0010*/ 	.word	index@($__internal_0_$__cuda_sm3x_div_rn_noftz_f32_slowpath)
        /*0014*/ 	.word	0x00000000


	//----- nvinfo : EIATTR_FRAME_SIZE
	.align		4
.L_3:
        /*0018*/ 	.byte	0x04, 0x11
        /*001a*/ 	.short	(.L_5 - .L_4)
	.align		4
.L_4:
        /*001c*/ 	.word	index@(_Z18resizeCenterKernelPfiiiS_ii)
        /*0020*/ 	.word	0x00000000


	//----- nvinfo : EIATTR_MIN_STACK_SIZE
	.align		4
.L_5:
        /*0024*/ 	.byte	0x04, 0x12
        /*0026*/ 	.short	(.L_7 - .L_6)
	.align		4
.L_6:
        /*0028*/ 	.word	index@(_Z18resizeCenterKernelPfiiiS_ii)
        /*002c*/ 	.word	0x00000000
.L_7:


//--------------------- .nv.compat                --------------------------
	.section	.nv.compat,"",@"SHT_CUDA_COMPAT_INFO"
	.align	4
        /*0000*/ 	.byte	0x02, 0x09, 0x00, 0x00, 0x02, 0x02, 0x01, 0x00, 0x02, 0x05, 0x05, 0x00, 0x03, 0x07, 0x01, 0x01
        /*0010*/ 	.byte	0x02, 0x03, 0x00, 0x00, 0x02, 0x06, 0x01, 0x00, 0x04, 0x0b, 0x08, 0x00, 0x01, 0x00, 0x00, 0x00
        /*0020*/ 	.byte	0x00, 0x00, 0x00, 0x00


//--------------------- .nv.info._Z18resizeCenterKernelPfiiiS_ii --------------------------
	.section	.nv.info._Z18resizeCenterKernelPfiiiS_ii,"",@"SHT_CUDA_INFO"
	.sectionflags	@""
	.align	4


	//----- nvinfo : EIATTR_CUDA_API_VERSION
	.align		4
        /*0000*/ 	.byte	0x04, 0x37
        /*0002*/ 	.short	(.L_9 - .L_8)
.L_8:
        /*0004*/ 	.word	0x00000082


	//----- nvinfo : EIATTR_KPARAM_INFO
	.align		4
.L_9:
        /*0008*/ 	.byte	0x04, 0x17
        /*000a*/ 	.short	(.L_11 - .L_10)
.L_10:
        /*000c*/ 	.word	0x00000000
        /*0010*/ 	.short	0x0006
        /*0012*/ 	.short	0x0024
        /*0014*/ 	.byte	0x00, 0xf0, 0x11, 0x00


	//----- nvinfo : EIATTR_KPARAM_INFO
	.align		4
.L_11:
        /*0018*/ 	.byte	0x04, 0x17
        /*001a*/ 	.short	(.L_13 - .L_12)
.L_12:
        /*001c*/ 	.word	0x00000000
        /*0020*/ 	.short	0x0005
        /*0022*/ 	.short	0x0020
        /*0024*/ 	.byte	0x00, 0xf0, 0x11, 0x00


	//----- nvinfo : EIATTR_KPARAM_INFO
	.align		4
.L_13:
        /*0028*/ 	.byte	0x04, 0x17
        /*002a*/ 	.short	(.L_15 - .L_14)
.L_14:
        /*002c*/ 	.word	0x00000000
        /*0030*/ 	.short	0x0004
        /*0032*/ 	.short	0x0018
        /*0034*/ 	.byte	0x00, 0xf5, 0x21, 0x00


	//----- nvinfo : EIATTR_KPARAM_INFO
	.align		4
.L_15:
        /*0038*/ 	.byte	0x04, 0x17
        /*003a*/ 	.short	(.L_17 - .L_16)
.L_16:
        /*003c*/ 	.word	0x00000000
        /*0040*/ 	.short	0x0003
        /*0042*/ 	.short	0x0010
        /*0044*/ 	.byte	0x00, 0xf0, 0x11, 0x00


	//----- nvinfo : EIATTR_KPARAM_INFO
	.align		4
.L_17:
        /*0048*/ 	.byte	0x04, 0x17
        /*004a*/ 	.short	(.L_19 - .L_18)
.L_18:
        /*004c*/ 	.word	0x00000000
        /*0050*/ 	.short	0x0002
        /*0052*/ 	.short	0x000c
        /*0054*/ 	.byte	0x00, 0xf0, 0x11, 0x00


	//----- nvinfo : EIATTR_KPARAM_INFO
	.align		4
.L_19:
        /*0058*/ 	.byte	0x04, 0x17
        /*005a*/ 	.short	(.L_21 - .L_20)
.L_20:
        /*005c*/ 	.word	0x00000000
        /*0060*/ 	.short	0x0001
        /*0062*/ 	.short	0x0008
        /*0064*/ 	.byte	0x00, 0xf0, 0x11, 0x00


	//----- nvinfo : EIATTR_KPARAM_INFO
	.align		4
.L_21:
        /*0068*/ 	.byte	0x04, 0x17
        /*006a*/ 	.short	(.L_23 - .L_22)
.L_22:
        /*006c*/ 	.word	0x00000000
        /*0070*/ 	.short	0x0000
        /*0072*/ 	.short	0x0000
        /*0074*/ 	.byte	0x00, 0xf5, 0x21, 0x00


	//----- nvinfo : EIATTR_SPARSE_MMA_MASK
	.align		4
.L_23:
        /*0078*/ 	.byte	0x03, 0x50
        /*007a*/ 	.short	0x0000


	//----- nvinfo : EIATTR_MAXREG_COUNT
	.align		4
        /*007c*/ 	.byte	0x03, 0x1b
        /*007e*/ 	.short	0x00ff


	//----- nvinfo : EIATTR_MERCURY_ISA_VERSION
	.align		4
        /*0080*/ 	.byte	0x03, 0x5f
        /*0082*/ 	.short	0x0101


	//----- nvinfo : EIATTR_VRC_CTA_INIT_COUNT
	.align		4
        /*0084*/ 	.byte	0x02, 0x4a
	.zero		1
	.zero		1


	//----- nvinfo : EIATTR_EXIT_INSTR_OFFSETS
	.align		4
        /*0088*/ 	.byte	0x04, 0x1c
        /*008a*/ 	.short	(.L_25 - .L_24)


	//   ....[0]....
.L_24:
        /*008c*/ 	.word	0x000000c0


	//   ....[1]....
        /*0090*/ 	.word	0x00000350


	//   ....[2]....
        /*0094*/ 	.word	0x000008d0


	//   ....[3]....
        /*0098*/ 	.word	0x00000b50


	//   ....[4]....
        /*009c*/ 	.word	0x00000cb0


	//----- nvinfo : EIATTR_CRS_STACK_SIZE
	.align		4
.L_25:
        /*00a0*/ 	.byte	0x04, 0x1e
        /*00a2*/ 	.short	(.L_27 - .L_26)
.L_26:
        /*00a4*/ 	.word	0x00000000


	//----- nvinfo : EIATTR_CBANK_PARAM_SIZE
	.align		4
.L_27:
        /*00a8*/ 	.byte	0x03, 0x19
        /*00aa*/ 	.short	0x0028


	//----- nvinfo : EIATTR_PARAM_CBANK
	.align		4
        /*00ac*/ 	.byte	0x04, 0x0a
        /*00ae*/ 	.short	(.L_29 - .L_28)
	.align		4
.L_28:
        /*00b0*/ 	.word	index@(.nv.constant0._Z18resizeCenterKernelPfiiiS_ii)
        /*00b4*/ 	.short	0x0380
        /*00b6*/ 	.short	0x0028


	//----- nvinfo : EIATTR_SW_WAR
	.align		4
.L_29:
        /*00b8*/ 	.byte	0x04, 0x36
        /*00ba*/ 	.short	(.L_31 - .L_30)
.L_30:
        /*00bc*/ 	.word	0x00000008
.L_31:


//--------------------- .nv.callgraph             --------------------------
	.section	.nv.callgraph,"",@"SHT_CUDA_CALLGRAPH"
	.align	4
	.sectionentsize	8
	.align		4
        /*0000*/ 	.word	0x00000000
	.align		4
        /*0004*/ 	.word	0xffffffff
	.align		4
        /*0008*/ 	.word	0x00000000
	.align		4
        /*000c*/ 	.word	0xfffffffe
	.align		4
        /*0010*/ 	.word	0x00000000
	.align		4
        /*0014*/ 	.word	0xfffffffd
	.align		4
        /*0018*/ 	.word	0x00000000
	.align		4
        /*001c*/ 	.word	0xfffffffc


//--------------------- .text._Z18resizeCenterKernelPfiiiS_ii --------------------------
	.section	.text._Z18resizeCenterKernelPfiiiS_ii,"ax",@progbits
	.align	128
        .global         _Z18resizeCenterKernelPfiiiS_ii
        .type           _Z18resizeCenterKernelPfiiiS_ii,@function
        .size           _Z18resizeCenterKernelPfiiiS_ii,(.L_x_14 - _Z18resizeCenterKernelPfiiiS_ii)
        .other          _Z18resizeCenterKernelPfiiiS_ii,@"STO_CUDA_ENTRY STV_DEFAULT"
_Z18resizeCenterKernelPfiiiS_ii:
.text._Z18resizeCenterKernelPfiiiS_ii:
[----:B------:R-:W-:Y:S01]  /*0000*/  LDC R1, c[0x0][0x37c] ;  /* 0x0000df00ff017b82 */ /* 0x000fe20000000800 */
[----:B------:R-:W0:Y:S07]  /*0010*/  S2R R3, SR_TID.Y ;  /* 0x0000000000037919 */ /* 0x000e2e0000002200 */
[----:B------:R-:W1:Y:S01]  /*0020*/  LDC R5, c[0x0][0x360] ;  /* 0x0000d800ff057b82 */ /* 0x000e620000000800 */
[----:B------:R-:W2:Y:S01]  /*0030*/  LDCU.64 UR6, c[0x0][0x3a0] ;  /* 0x00007400ff0677ac */ /* 0x000ea20008000a00 */
[----:B------:R-:W1:Y:S06]  /*0040*/  S2R R0, SR_TID.X ;  /* 0x0000000000007919 */ /* 0x000e6c0000002100 */
[----:B------:R-:W0:Y:S08]  /*0050*/  S2UR UR5, SR_CTAID.Y ;  /* 0x00000000000579c3 */ /* 0x000e300000002600 */
[----:B------:R-:W0:Y:S08]  /*0060*/  LDC R2, c[0x0][0x364] ;  /* 0x0000d900ff027b82 */ /* 0x000e300000000800 */
[----:B------:R-:W1:Y:S01]  /*0070*/  S2UR UR4, SR_CTAID.X ;  /* 0x00000000000479c3 */ /* 0x000e620000002500 */
[----:B0-----:R-:W-:-:S05]  /*0080*/  IMAD R2, R2, UR5, R3 ;  /* 0x0000000502027c24 */ /* 0x001fca000f8e0203 */
[----:B--2---:R-:W-:Y:S01]  /*0090*/  ISETP.GE.AND P0, PT, R2, UR7, PT ;  /* 0x0000000702007c0c */ /* 0x004fe2000bf06270 */
[----:B-1----:R-:W-:-:S05]  /*00a0*/  IMAD R5, R5, UR4, R0 ;  /* 0x0000000405057c24 */ /* 0x002fca000f8e0200 */
[----:B------:R-:W-:-:S13]  /*00b0*/  ISETP.GE.OR P0, PT, R5, UR6, P0 ;  /* 0x0000000605007c0c */ /* 0x000fda0008706670 */
[----:B------:R-:W-:Y:S05]  /*00c0*/  @P0 EXIT ;  /* 0x000000000000094d */ /* 0x000fea0003800000 */
[----:B------:R-:W0:Y:S01]  /*00d0*/  LDCU UR4, c[0x0][0x388] ;  /* 0x00007100ff0477ac */ /* 0x000e220008000800 */
[----:B------:R-:W-:Y:S01]  /*00e0*/  I2FP.F32.S32 R3, UR6 ;  /* 0x0000000600037c45 */ /* 0x000fe20008201400 */
[----:B------:R-:W1:Y:S08]  /*00f0*/  I2F.F64 R6, R5 ;  /* 0x0000000500067312 */ /* 0x000e700000201c00 */
[----:B------:R-:W2:Y:S01]  /*0100*/  MUFU.RCP R8, R3 ;  /* 0x0000000300087308 */ /* 0x000ea20000001000 */
[----:B-1----:R-:W-:Y:S01]  /*0110*/  DADD R6, R6, 0.5 ;  /* 0x3fe0000006067429 */ /* 0x002fe20000000000 */
[----:B0-----:R-:W-:-:S06]  /*0120*/  I2FP.F32.S32 R0, UR4 ;  /* 0x0000000400007c45 */ /* 0x001fcc0008201400 */
[----:B------:R-:W0:Y:S01]  /*0130*/  FCHK P0, R0, R3 ;  /* 0x0000000300007302 */ /* 0x000e220000000000 */
[----:B--2---:R-:W-:-:S07]  /*0140*/  FFMA R9, -R3, R8, 1 ;  /* 0x3f80000003097423 */ /* 0x004fce0000000108 */
[----:B------:R1:W2:Y:S01]  /*0150*/  F2F.F32.F64 R4, R6 ;  /* 0x0000000600047310 */ /* 0x0002a20000301000 */
[----:B------:R-:W-:-:S04]  /*0160*/  FFMA R9, R8, R9, R8 ;  /* 0x0000000908097223 */ /* 0x000fc80000000008 */
[----:B------:R-:W-:-:S04]  /*0170*/  FFMA R8, R0, R9, RZ ;  /* 0x0000000900087223 */ /* 0x000fc800000000ff */
[----:B------:R-:W-:-:S04]  /*0180*/  FFMA R10, -R3, R8, R0 ;  /* 0x00000008030a7223 */ /* 0x000fc80000000100 */
[----:B------:R-:W-:Y:S01]  /*0190*/  FFMA R9, R9, R10, R8 ;  /* 0x0000000a09097223 */ /* 0x000fe20000000008 */
[----:B01----:R-:W-:Y:S06]  /*01a0*/  @!P0 BRA `(.L_x_0) ;  /* 0x00000000000c8947 */ /* 0x003fec0003800000 */
[----:B------:R-:W-:-:S07]  /*01b0*/  MOV R8, 0x1d0 ;  /* 0x000001d000087802 */ /* 0x000fce0000000f00 */
[----:B--2---:R-:W-:Y:S05]  /*01c0*/  CALL.REL.NOINC `($__internal_0_$__cuda_sm3x_div_rn_noftz_f32_slowpath) ;  /* 0x0000000800bc7944 */ /* 0x004fea0003c00000 */
[----:B------:R-:W-:-:S07]  /*01d0*/  MOV R9, R0 ;  /* 0x0000000000097202 */ /* 0x000fce0000000f00 */
.L_x_0:
[----:B------:R-:W0:Y:S01]  /*01e0*/  LDCU UR4, c[0x0][0x3a4] ;  /* 0x00007480ff0477ac */ /* 0x000e220008000800 */
[----:B------:R-:W1:Y:S01]  /*01f0*/  I2F.F64.U32 R6, R2 ;  /* 0x0000000200067312 */ /* 0x000e620000201800 */
[----:B--2---:R-:W-:Y:S01]  /*0200*/  FFMA R4, R4, R9, -0.5 ;  /* 0xbf00000004047423 */ /* 0x004fe20000000009 */
[----:B-1----:R-:W-:Y:S01]  /*0210*/  DADD R6, R6, 0.5 ;  /* 0x3fe0000006067429 */ /* 0x002fe20000000000 */
[----:B0-----:R-:W-:Y:S01]  /*0220*/  I2FP.F32.U32 R3, UR4 ;  /* 0x0000000400037c45 */ /* 0x001fe20008201000 */
[----:B------:R-:W0:Y:S04]  /*0230*/  LDCU UR4, c[0x0][0x38c] ;  /* 0x00007180ff0477ac */ /* 0x000e280008000800 */
[----:B------:R-:W1:Y:S08]  /*0240*/  MUFU.RCP R8, R3 ;  /* 0x0000000300087308 */ /* 0x000e700000001000 */
[----:B------:R2:W3:Y:S01]  /*0250*/  F2F.F32.F64 R6, R6 ;  /* 0x0000000600067310 */ /* 0x0004e20000301000 */
[----:B0-----:R-:W-:Y:S01]  /*0260*/  I2FP.F32.S32 R0, UR4 ;  /* 0x0000000400007c45 */ /* 0x001fe20008201400 */
[----:B-1----:R-:W-:-:S06]  /*0270*/  FFMA R11, -R3, R8, 1 ;  /* 0x3f800000030b7423 */ /* 0x002fcc0000000108 */
[----:B------:R-:W0:Y:S01]  /*0280*/  FCHK P0, R0, R3 ;  /* 0x0000000300007302 */ /* 0x000e220000000000 */
[----:B------:R-:W-:-:S04]  /*0290*/  FFMA R11, R8, R11, R8 ;  /* 0x0000000b080b7223 */ /* 0x000fc80000000008 */
[----:B------:R-:W-:-:S04]  /*02a0*/  FFMA R8, R0, R11, RZ ;  /* 0x0000000b00087223 */ /* 0x000fc800000000ff */
[----:B------:R-:W-:-:S04]  /*02b0*/  FFMA R10, -R3, R8, R0 ;  /* 0x00000008030a7223 */ /* 0x000fc80000000100 */
[----:B------:R-:W-:Y:S01]  /*02c0*/  FFMA R11, R11, R10, R8 ;  /* 0x0000000a0b0b7223 */ /* 0x000fe20000000008 */
[----:B0-23--:R-:W-:Y:S06]  /*02d0*/  @!P0 BRA `(.L_x_1) ;  /* 0x00000000000c8947 */ /* 0x00dfec0003800000 */
[----:B------:R-:W-:-:S07]  /*02e0*/  MOV R8, 0x300 ;  /* 0x0000030000087802 */ /* 0x000fce0000000f00 */
[----:B------:R-:W-:Y:S05]  /*02f0*/  CALL.REL.NOINC `($__internal_0_$__cuda_sm3x_div_rn_noftz_f32_slowpath) ;  /* 0x0000000800707944 */ /* 0x000fea0003c00000 */
[----:B------:R-:W-:-:S07]  /*0300*/  MOV R11, R0 ;  /* 0x00000000000b7202 */ /* 0x000fce0000000f00 */
.L_x_1:
[----:B------:R-:W0:Y:S01]  /*0310*/  LDC R15, c[0x0][0x390] ;  /* 0x0000e400ff0f7b82 */ /* 0x000e220000000800 */
[----:B------:R1:W2:Y:S01]  /*0320*/  F2I.FLOOR.NTZ R8, R4 ;  /* 0x0000000400087305 */ /* 0x0002a20000207100 */
[----:B------:R-:W-:Y:S01]  /*0330*/  FFMA R6, R6, R11, -0.5 ;  /* 0xbf00000006067423 */ /* 0x000fe2000000000b */
[----:B0-----:R-:W-:-:S13]  /*0340*/  ISETP.GE.AND P0, PT, R15, 0x1, PT ;  /* 0x000000010f00780c */ /* 0x001fda0003f06270 */
[----:B-12---:R-:W-:Y:S05]  /*0350*/  @!P0 EXIT ;  /* 0x000000000000894d */ /* 0x006fea0003800000 */
[----:B------:R-:W0:Y:S01]  /*0360*/  LDCU UR4, c[0x0][0x388] ;  /* 0x00007100ff0477ac */ /* 0x000e220008000800 */
[----:B------:R-:W0:Y:S01]  /*0370*/  F2I.FLOOR.NTZ R7, R6 ;  /* 0x0000000600077305 */ /* 0x000e220000207100 */
[----:B------:R-:W-:Y:S01]  /*0380*/  ISETP.GE.U32.AND P0, PT, R15, 0x4, PT ;  /* 0x000000040f00780c */ /* 0x000fe20003f06070 */
[----:B------:R-:W-:Y:S01]  /*0390*/  HFMA2 R19, -RZ, RZ, 0, 0 ;  /* 0x00000000ff137431 */ /* 0x000fe200000001ff */
[----:B------:R-:W1:Y:S01]  /*03a0*/  LDCU UR5, c[0x0][0x3a0] ;  /* 0x00007400ff0577ac */ /* 0x000e620008000800 */
[----:B------:R-:W-:Y:S01]  /*03b0*/  I2FP.F32.S32 R3, R8 ;  /* 0x0000000800037245 */ /* 0x000fe20000201400 */
[----:B------:R-:W2:Y:S04]  /*03c0*/  LDCU.64 UR6, c[0x0][0x358] ;  /* 0x00006b00ff0677ac */ /* 0x000ea80008000a00 */
[----:B------:R-:W-:Y:S01]  /*03d0*/  FADD R0, R4, -R3 ;  /* 0x8000000304007221 */ /* 0x000fe20000000000 */
[----:B0-----:R-:W-:Y:S01]  /*03e0*/  IMAD R8, R7, UR4, R8 ;  /* 0x0000000407087c24 */ /* 0x001fe2000f8e0208 */
[----:B------:R-:W-:Y:S01]  /*03f0*/  I2FP.F32.S32 R7, R7 ;  /* 0x0000000700077245 */ /* 0x000fe20000201400 */
[----:B-1----:R-:W-:-:S03]  /*0400*/  IMAD R16, R2, UR5, R5 ;  /* 0x0000000502107c24 */ /* 0x002fc6000f8e0205 */
[----:B------:R-:W-:Y:S01]  /*0410*/  IADD3 R18, PT, PT, R8, UR4, RZ ;  /* 0x0000000408127c10 */ /* 0x000fe2000fffe0ff */
[----:B------:R-:W-:Y:S01]  /*0420*/  FADD R14, R6, -R7 ;  /* 0x80000007060e7221 */ /* 0x000fe20000000000 */
[-C--:B------:R-:W-:Y:S02]  /*0430*/  IMAD R17, R8, R15.reuse, RZ ;  /* 0x0000000f08117224 */ /* 0x080fe400078e02ff */
[-C--:B------:R-:W-:Y:S02]  /*0440*/  IMAD R16, R16, R15.reuse, RZ ;  /* 0x0000000f10107224 */ /* 0x080fe400078e02ff */
[----:B------:R-:W-:Y:S01]  /*0450*/  IMAD R18, R18, R15, RZ ;  /* 0x0000000f12127224 */ /* 0x000fe200078e02ff */
[----:B--2---:R-:W-:Y:S06]  /*0460*/  @!P0 BRA `(.L_x_2) ;  /* 0x0000000400108947 */ /* 0x004fec0003800000 */
[----:B------:R-:W0:Y:S01]  /*0470*/  LDCU.64 UR4, c[0x0][0x380] ;  /* 0x00007000ff0477ac */ /* 0x000e220008000a00 */
[----:B------:R-:W-:Y:S01]  /*0480*/  LOP3.LUT R19, R15, 0x7ffffffc, RZ, 0xc0, !PT ;  /* 0x7ffffffc0f137812 */ /* 0x000fe200078ec0ff */
[----:B------:R-:W-:Y:S01]  /*0490*/  FADD R20, -R0, 1 ;  /* 0x3f80000000147421 */ /* 0x000fe20000000100 */
[----:B------:R-:W-:Y:S01]  /*04a0*/  MOV R21, R16 ;  /* 0x0000001000157202 */ /* 0x000fe20000000f00 */
[----:B------:R-:W-:Y:S01]  /*04b0*/  FADD R22, -R14, 1 ;  /* 0x3f8000000e167421 */ /* 0x000fe20000000100 */
[----:B------:R-:W-:Y:S02]  /*04c0*/  MOV R23, R18 ;  /* 0x0000001200177202 */ /* 0x000fe40000000f00 */
[----:B------:R-:W-:Y:S02]  /*04d0*/  MOV R25, R17 ;  /* 0x0000001100197202 */ /* 0x000fe40000000f00 */
[----:B------:R-:W-:Y:S01]  /*04e0*/  IADD3 R24, PT, PT, -R19, RZ, RZ ;  /* 0x000000ff13187210 */ /* 0x000fe20007ffe1ff */
[----:B0-----:R-:W-:-:S04]  /*04f0*/  UIADD3 UR4, UP0, UPT, UR4, 0x8, URZ ;  /* 0x0000000804047890 */ /* 0x001fc8000ff1e0ff */
[----:B------:R-:W-:Y:S02]  /*0500*/  UIADD3.X UR5, UPT, UPT, URZ, UR5, URZ, UP0, !UPT ;  /* 0x00000005ff057290 */ /* 0x000fe400087fe4ff */
[----:B------:R-:W-:-:S04]  /*0510*/  MOV R2, UR4 ;  /* 0x0000000400027c02 */ /* 0x000fc80008000f00 */
[----:B------:R-:W-:-:S07]  /*0520*/  MOV R3, UR5 ;  /* 0x0000000500037c02 */ /* 0x000fce0008000f00 */
.L_x_3:
[--C-:B------:R-:W-:Y:S01]  /*0530*/  IMAD.WIDE R4, R23, 0x4, R2.reuse ;  /* 0x0000000417047825 */ /* 0x100fe200078e0202 */
[----:B0-----:R-:W0:Y:S03]  /*0540*/  LDC.64 R12, c[0x0][0x398] ;  /* 0x0000e600ff0c7b82 */ /* 0x001e260000000a00 */
[----:B------:R-:W-:Y:S01]  /*0550*/  IMAD.WIDE R6, R25, 0x4, R2 ;  /* 0x0000000419067825 */ /* 0x000fe200078e0202 */
[----:B------:R-:W2:Y:S03]  /*0560*/  LDG.E R29, desc[UR6][R4.64+-0x8] ;  /* 0xfffff806041d7981 */ /* 0x000ea6000c1e1900 */
[C---:B------:R-:W-:Y:S01]  /*0570*/  IMAD.WIDE.U32 R8, R15.reuse, 0x4, R4 ;  /* 0x000000040f087825 */ /* 0x040fe200078e0004 */
[----:B------:R-:W3:Y:S03]  /*0580*/  LDG.E R27, desc[UR6][R6.64+-0x8] ;  /* 0xfffff806061b7981 */ /* 0x000ee6000c1e1900 */
[----:B------:R-:W-:Y:S01]  /*0590*/  IMAD.WIDE.U32 R10, R15, 0x4, R6 ;  /* 0x000000040f0a7825 */ /* 0x000fe200078e0006 */
[----:B------:R-:W4:Y:S04]  /*05a0*/  LDG.E R26, desc[UR6][R8.64+-0x8] ;  /* 0xfffff806081a7981 */ /* 0x000f28000c1e1900 */
[----:B------:R-:W5:Y:S01]  /*05b0*/  LDG.E R28, desc[UR6][R10.64+-0x8] ;  /* 0xfffff8060a1c7981 */ /* 0x000f62000c1e1900 */
[----:B0-----:R-:W-:-:S04]  /*05c0*/  IMAD.WIDE R12, R21, 0x4, R12 ;  /* 0x00000004150c7825 */ /* 0x001fc800078e020c */
[C---:B----4-:R-:W-:Y:S01]  /*05d0*/  FMUL R26, R0.reuse, R26 ;  /* 0x0000001a001a7220 */ /* 0x050fe20000400000 */
[----:B-----5:R-:W-:-:S03]  /*05e0*/  FMUL R28, R0, R28 ;  /* 0x0000001c001c7220 */ /* 0x020fc60000400000 */
[-C--:B--2---:R-:W-:Y:S01]  /*05f0*/  FFMA R29, R29, R20.reuse, R26 ;  /* 0x000000141d1d7223 */ /* 0x084fe2000000001a */
[----:B---3--:R-:W-:-:S03]  /*0600*/  FFMA R27, R27, R20, R28 ;  /* 0x000000141b1b7223 */ /* 0x008fc6000000001c */
[----:B------:R-:W-:-:S04]  /*0610*/  FMUL R26, R14, R29 ;  /* 0x0000001d0e1a7220 */ /* 0x000fc80000400000 */
[----:B------:R-:W-:-:S05]  /*0620*/  FFMA R27, R27, R22, R26 ;  /* 0x000000161b1b7223 */ /* 0x000fca000000001a */
[----:B------:R0:W-:Y:S04]  /*0630*/  STG.E desc[UR6][R12.64], R27 ;  /* 0x0000001b0c007986 */ /* 0x0001e8000c101906 */
[----:B------:R-:W2:Y:S04]  /*0640*/  LDG.E R26, desc[UR6][R8.64+-0x4] ;  /* 0xfffffc06081a7981 */ /* 0x000ea8000c1e1900 */
[----:B------:R-:W3:Y:S04]  /*0650*/  LDG.E R28, desc[UR6][R10.64+-0x4] ;  /* 0xfffffc060a1c7981 */ /* 0x000ee8000c1e1900 */
[----:B------:R-:W4:Y:S04]  /*0660*/  LDG.E R29, desc[UR6][R4.64+-0x4] ;  /* 0xfffffc06041d7981 */ /* 0x000f28000c1e1900 */
[----:B0-----:R-:W5:Y:S01]  /*0670*/  LDG.E R27, desc[UR6][R6.64+-0x4] ;  /* 0xfffffc06061b7981 */ /* 0x001f62000c1e1900 */
[C---:B--2---:R-:W-:Y:S01]  /*0680*/  FMUL R26, R0.reuse, R26 ;  /* 0x0000001a001a7220 */ /* 0x044fe20000400000 */
[----:B---3--:R-:W-:-:S03]  /*0690*/  FMUL R28, R0, R28 ;  /* 0x0000001c001c7220 */ /* 0x008fc60000400000 */
[C---:B----4-:R-:W-:Y:S01]  /*06a0*/  FFMA R26, R20.reuse, R29, R26 ;  /* 0x0000001d141a7223 */ /* 0x050fe2000000001a */
[----:B-----5:R-:W-:-:S03]  /*06b0*/  FFMA R29, R20, R27, R28 ;  /* 0x0000001b141d7223 */ /* 0x020fc6000000001c */
[----:B------:R-:W-:-:S04]  /*06c0*/  FMUL R26, R14, R26 ;  /* 0x0000001a0e1a7220 */ /* 0x000fc80000400000 */
[----:B------:R-:W-:-:S05]  /*06d0*/  FFMA R29, R22, R29, R26 ;  /* 0x0000001d161d7223 */ /* 0x000fca000000001a */
[----:B------:R0:W-:Y:S04]  /*06e0*/  STG.E desc[UR6][R12.64+0x4], R29 ;  /* 0x0000041d0c007986 */ /* 0x0001e8000c101906 */
[----:B------:R-:W2:Y:S04]  /*06f0*/  LDG.E R26, desc[UR6][R8.64] ;  /* 0x00000006081a7981 */ /* 0x000ea8000c1e1900 */
[----:B------:R-:W3:Y:S04]  /*0700*/  LDG.E R28, desc[UR6][R10.64] ;  /* 0x000000060a1c7981 */ /* 0x000ee8000c1e1900 */
[----:B0-----:R-:W4:Y:S04]  /*0710*/  LDG.E R29, desc[UR6][R4.64] ;  /* 0x00000006041d7981 */ /* 0x001f28000c1e1900 */
[----:B------:R-:W5:Y:S01]  /*0720*/  LDG.E R27, desc[UR6][R6.64] ;  /* 0x00000006061b7981 */ /* 0x000f62000c1e1900 */
        /* <DEDUP_REMOVED lines=9> */
[----:B------:R-:W4:Y:S04]  /*07c0*/  LDG.E R5, desc[UR6][R4.64+0x4] ;  /* 0x0000040604057981 */ /* 0x000f28000c1e1900 */
[----:B------:R-:W5:Y:S01]  /*07d0*/  LDG.E R7, desc[UR6][R6.64+0x4] ;  /* 0x0000040606077981 */ /* 0x000f62000c1e1900 */
[----:B------:R-:W-:-:S04]  /*07e0*/  IADD3 R24, PT, PT, R24, 0x4, RZ ;  /* 0x0000000418187810 */ /* 0x000fc80007ffe0ff */
[----:B------:R-:W-:Y:S01]  /*07f0*/  ISETP.NE.AND P0, PT, R24, RZ, PT ;  /* 0x000000ff1800720c */ /* 0x000fe20003f05270 */
[----:B------:R-:W-:Y:S01]  /*0800*/  VIADD R25, R25, 0x4 ;  /* 0x0000000419197836 */ /* 0x000fe20000000000 */
[----:B------:R-:W-:Y:S02]  /*0810*/  IADD3 R23, PT, PT, R23, 0x4, RZ ;  /* 0x0000000417177810 */ /* 0x000fe40007ffe0ff */
[----:B------:R-:W-:Y:S01]  /*0820*/  IADD3 R21, PT, PT, R21, 0x4, RZ ;  /* 0x0000000415157810 */ /* 0x000fe20007ffe0ff */
[C---:B--2---:R-:W-:Y:S01]  /*0830*/  FMUL R29, R0.reuse, R9 ;  /* 0x00000009001d7220 */ /* 0x044fe20000400000 */
[----:B---3--:R-:W-:-:S03]  /*0840*/  FMUL R26, R0, R11 ;  /* 0x0000000b001a7220 */ /* 0x008fc60000400000 */
[C---:B----4-:R-:W-:Y:S01]  /*0850*/  FFMA R28, R20.reuse, R5, R29 ;  /* 0x00000005141c7223 */ /* 0x050fe2000000001d */
[----:B-----5:R-:W-:-:S03]  /*0860*/  FFMA R29, R20, R7, R26 ;  /* 0x00000007141d7223 */ /* 0x020fc6000000001a */
[----:B------:R-:W-:-:S04]  /*0870*/  FMUL R28, R14, R28 ;  /* 0x0000001c0e1c7220 */ /* 0x000fc80000400000 */
[----:B------:R-:W-:-:S05]  /*0880*/  FFMA R29, R22, R29, R28 ;  /* 0x0000001d161d7223 */ /* 0x000fca000000001c */
[----:B------:R0:W-:Y:S01]  /*0890*/  STG.E desc[UR6][R12.64+0xc], R29 ;  /* 0x00000c1d0c007986 */ /* 0x0001e2000c101906 */
[----:B------:R-:W-:Y:S05]  /*08a0*/  @P0 BRA `(.L_x_3) ;  /* 0xfffffffc00200947 */ /* 0x000fea000383ffff */
.L_x_2:
[----:B------:R-:W-:-:S04]  /*08b0*/  LOP3.LUT R3, R15, 0x3, RZ, 0xc0, !PT ;  /* 0x000000030f037812 */ /* 0x000fc800078ec0ff */
[----:B------:R-:W-:-:S13]  /*08c0*/  ISETP.NE.AND P0, PT, R3, RZ, PT ;  /* 0x000000ff0300720c */ /* 0x000fda0003f05270 */
[----:B------:R-:W-:Y:S05]  /*08d0*/  @!P0 EXIT ;  /* 0x000000000000894d */ /* 0x000fea0003800000 */
[----:B------:R-:W-:Y:S01]  /*08e0*/  ISETP.NE.AND P0, PT, R3, 0x1, PT ;  /* 0x000000010300780c */ /* 0x000fe20003f05270 */
[----:B------:R-:W-:Y:S01]  /*08f0*/  FADD R10, -R14, 1 ;  /* 0x3f8000000e0a7421 */ /* 0x000fe20000000100 */
[----:B------:R-:W-:Y:S01]  /*0900*/  LOP3.LUT R2, R15, 0x1, RZ, 0xc0, !PT ;  /* 0x000000010f027812 */ /* 0x000fe200078ec0ff */
[----:B------:R-:W-:-:S03]  /*0910*/  FADD R11, -R0, 1 ;  /* 0x3f800000000b7421 */ /* 0x000fc60000000100 */
[----:B------:R-:W-:-:S07]  /*0920*/  ISETP.NE.U32.AND P1, PT, R2, 0x1, PT ;  /* 0x000000010200780c */ /* 0x000fce0003f25070 */
[----:B------:R-:W-:Y:S06]  /*0930*/  @!P0 BRA `(.L_x_4) ;  /* 0x0000000000848947 */ /* 0x000fec0003800000 */
[----:B------:R-:W1:Y:S01]  /*0940*/  LDC.64 R6, c[0x0][0x380] ;  /* 0x0000e000ff067b82 */ /* 0x000e620000000a00 */
[-C--:B------:R-:W-:Y:S02]  /*0950*/  IADD3 R3, PT, PT, R18, R19.reuse, RZ ;  /* 0x0000001312037210 */ /* 0x080fe40007ffe0ff */
[----:B------:R-:W-:-:S05]  /*0960*/  IADD3 R5, PT, PT, R17, R19, RZ ;  /* 0x0000001311057210 */ /* 0x000fca0007ffe0ff */
[----:B0-----:R-:W0:Y:S01]  /*0970*/  LDC.64 R12, c[0x0][0x398] ;  /* 0x0000e600ff0c7b82 */ /* 0x001e220000000a00 */
[----:B-1----:R-:W-:-:S04]  /*0980*/  IMAD.WIDE R2, R3, 0x4, R6 ;  /* 0x0000000403027825 */ /* 0x002fc800078e0206 */
[----:B------:R-:W-:Y:S01]  /*0990*/  IMAD.WIDE R6, R5, 0x4, R6 ;  /* 0x0000000405067825 */ /* 0x000fe200078e0206 */
[----:B------:R-:W2:Y:S03]  /*09a0*/  LDG.E R22, desc[UR6][R2.64] ;  /* 0x0000000602167981 */ /* 0x000ea6000c1e1900 */
[C---:B------:R-:W-:Y:S01]  /*09b0*/  IMAD.WIDE.U32 R8, R15.reuse, 0x4, R2 ;  /* 0x000000040f087825 */ /* 0x040fe200078e0002 */
[----:B------:R-:W3:Y:S03]  /*09c0*/  LDG.E R20, desc[UR6][R6.64] ;  /* 0x0000000606147981 */ /* 0x000ee6000c1e1900 */
[----:B------:R-:W-:Y:S01]  /*09d0*/  IMAD.WIDE.U32 R4, R15, 0x4, R6 ;  /* 0x000000040f047825 */ /* 0x000fe200078e0006 */
[----:B------:R-:W4:Y:S04]  /*09e0*/  LDG.E R23, desc[UR6][R8.64] ;  /* 0x0000000608177981 */ /* 0x000f28000c1e1900 */
[----:B------:R-:W5:Y:S01]  /*09f0*/  LDG.E R21, desc[UR6][R4.64] ;  /* 0x0000000604157981 */ /* 0x000f62000c1e1900 */
[----:B------:R-:W-:-:S05]  /*0a00*/  IADD3 R25, PT, PT, R16, R19, RZ ;  /* 0x0000001310197210 */ /* 0x000fca0007ffe0ff */
[----:B0-----:R-:W-:-:S04]  /*0a10*/  IMAD.WIDE R12, R25, 0x4, R12 ;  /* 0x00000004190c7825 */ /* 0x001fc800078e020c */
[C---:B----4-:R-:W-:Y:S01]  /*0a20*/  FMUL R24, R0.reuse, R23 ;  /* 0x0000001700187220 */ /* 0x050fe20000400000 */
[----:B-----5:R-:W-:-:S03]  /*0a30*/  FMUL R21, R0, R21 ;  /* 0x0000001500157220 */ /* 0x020fc60000400000 */
[C---:B--2---:R-:W-:Y:S01]  /*0a40*/  FFMA R23, R11.reuse, R22, R24 ;  /* 0x000000160b177223 */ /* 0x044fe20000000018 */
[----:B---3--:R-:W-:-:S03]  /*0a50*/  FFMA R21, R11, R20, R21 ;  /* 0x000000140b157223 */ /* 0x008fc60000000015 */
[----:B------:R-:W-:-:S04]  /*0a60*/  FMUL R23, R14, R23 ;  /* 0x000000170e177220 */ /* 0x000fc80000400000 */
[----:B------:R-:W-:-:S05]  /*0a70*/  FFMA R21, R10, R21, R23 ;  /* 0x000000150a157223 */ /* 0x000fca0000000017 */
[----:B------:R1:W-:Y:S04]  /*0a80*/  STG.E desc[UR6][R12.64], R21 ;  /* 0x000000150c007986 */ /* 0x0003e8000c101906 */
[----:B------:R-:W2:Y:S04]  /*0a90*/  LDG.E R9, desc[UR6][R8.64+0x4] ;  /* 0x0000040608097981 */ /* 0x000ea8000c1e1900 */
[----:B------:R-:W3:Y:S04]  /*0aa0*/  LDG.E R5, desc[UR6][R4.64+0x4] ;  /* 0x0000040604057981 */ /* 0x000ee8000c1e1900 */
[----:B------:R-:W4:Y:S04]  /*0ab0*/  LDG.E R2, desc[UR6][R2.64+0x4] ;  /* 0x0000040602027981 */ /* 0x000f28000c1e1900 */
[----:B------:R-:W5:Y:S01]  /*0ac0*/  LDG.E R6, desc[UR6][R6.64+0x4] ;  /* 0x0000040606067981 */ /* 0x000f62000c1e1900 */
[----:B------:R-:W-:Y:S01]  /*0ad0*/  IADD3 R19, PT, PT, R19, 0x2, RZ ;  /* 0x0000000213137810 */ /* 0x000fe20007ffe0ff */
[C---:B--2---:R-:W-:Y:S01]  /*0ae0*/  FMUL R20, R0.reuse, R9 ;  /* 0x0000000900147220 */ /* 0x044fe20000400000 */
[----:B---3--:R-:W-:-:S03]  /*0af0*/  FMUL R23, R0, R5 ;  /* 0x0000000500177220 */ /* 0x008fc60000400000 */
[C---:B----4-:R-:W-:Y:S01]  /*0b00*/  FFMA R25, R11.reuse, R2, R20 ;  /* 0x000000020b197223 */ /* 0x050fe20000000014 */
[----:B-----5:R-:W-:-:S03]  /*0b10*/  FFMA R23, R11, R6, R23 ;  /* 0x000000060b177223 */ /* 0x020fc60000000017 */
[----:B------:R-:W-:-:S04]  /*0b20*/  FMUL R25, R14, R25 ;  /* 0x000000190e197220 */ /* 0x000fc80000400000 */
[----:B------:R-:W-:-:S05]  /*0b30*/  FFMA R23, R10, R23, R25 ;  /* 0x000000170a177223 */ /* 0x000fca0000000019 */
[----:B------:R1:W-:Y:S02]  /*0b40*/  STG.E desc[UR6][R12.64+0x4], R23 ;  /* 0x000004170c007986 */ /* 0x0003e4000c101906 */
.L_x_4:
[----:B------:R-:W-:Y:S05]  /*0b50*/  @P1 EXIT ;  /* 0x000000000000194d */ /* 0x000fea0003800000 */
[----:B------:R-:W2:Y:S01]  /*0b60*/  LDC.64 R6, c[0x0][0x380] ;  /* 0x0000e000ff067b82 */ /* 0x000ea20000000a00 */
[----:B------:R-:W-:Y:S01]  /*0b70*/  IADD3 R3, PT, PT, R18, R19, RZ ;  /* 0x0000001312037210 */ /* 0x000fe20007ffe0ff */
[----:B------:R-:W-:-:S06]  /*0b80*/  IMAD.IADD R17, R17, 0x1, R19 ;  /* 0x0000000111117824 */ /* 0x000fcc00078e0213 */
[----:B------:R-:W3:Y:S01]  /*0b90*/  LDC.64 R4, c[0x0][0x398] ;  /* 0x0000e600ff047b82 */ /* 0x000ee20000000a00 */
[----:B--2---:R-:W-:-:S04]  /*0ba0*/  IMAD.WIDE R2, R3, 0x4, R6 ;  /* 0x0000000403027825 */ /* 0x004fc800078e0206 */
[----:B------:R-:W-:-:S04]  /*0bb0*/  IMAD.WIDE R6, R17, 0x4, R6 ;  /* 0x0000000411067825 */ /* 0x000fc800078e0206 */
[C---:B01----:R-:W-:Y:S02]  /*0bc0*/  IMAD.WIDE.U32 R12, R15.reuse, 0x4, R2 ;  /* 0x000000040f0c7825 */ /* 0x043fe400078e0002 */
[----:B------:R-:W2:Y:S02]  /*0bd0*/  LDG.E R2, desc[UR6][R2.64] ;  /* 0x0000000602027981 */ /* 0x000ea4000c1e1900 */
[----:B------:R-:W-:Y:S02]  /*0be0*/  IMAD.WIDE.U32 R8, R15, 0x4, R6 ;  /* 0x000000040f087825 */ /* 0x000fe400078e0006 */
[----:B------:R-:W4:Y:S04]  /*0bf0*/  LDG.E R13, desc[UR6][R12.64] ;  /* 0x000000060c0d7981 */ /* 0x000f28000c1e1900 */
[----:B------:R-:W5:Y:S04]  /*0c00*/  LDG.E R9, desc[UR6][R8.64] ;  /* 0x0000000608097981 */ /* 0x000f68000c1e1900 */
[----:B------:R-:W2:Y:S01]  /*0c10*/  LDG.E R6, desc[UR6][R6.64] ;  /* 0x0000000606067981 */ /* 0x000ea2000c1e1900 */
[----:B------:R-:W-:-:S05]  /*0c20*/  IADD3 R19, PT, PT, R16, R19, RZ ;  /* 0x0000001310137210 */ /* 0x000fca0007ffe0ff */
[----:B---3--:R-:W-:-:S04]  /*0c30*/  IMAD.WIDE R4, R19, 0x4, R4 ;  /* 0x0000000413047825 */ /* 0x008fc800078e0204 */
[C---:B----4-:R-:W-:Y:S01]  /*0c40*/  FMUL R18, R0.reuse, R13 ;  /* 0x0000000d00127220 */ /* 0x050fe20000400000 */
[----:B-----5:R-:W-:-:S03]  /*0c50*/  FMUL R15, R0, R9 ;  /* 0x00000009000f7220 */ /* 0x020fc60000400000 */
[C---:B--2---:R-:W-:Y:S01]  /*0c60*/  FFMA R17, R11.reuse, R2, R18 ;  /* 0x000000020b117223 */ /* 0x044fe20000000012 */
[----:B------:R-:W-:-:S03]  /*0c70*/  FFMA R15, R11, R6, R15 ;  /* 0x000000060b0f7223 */ /* 0x000fc6000000000f */
[----:B------:R-:W-:-:S04]  /*0c80*/  FMUL R17, R14, R17 ;  /* 0x000000110e117220 */ /* 0x000fc80000400000 */
[----:B------:R-:W-:-:S05]  /*0c90*/  FFMA R15, R10, R15, R17 ;  /* 0x0000000f0a0f7223 */ /* 0x000fca0000000011 */
[----:B------:R-:W-:Y:S01]  /*0ca0*/  STG.E desc[UR6][R4.64], R15 ;  /* 0x0000000f04007986 */ /* 0x000fe2000c101906 */
[----:B------:R-:W-:Y:S05]  /*0cb0*/  EXIT ;  /* 0x000000000000794d */ /* 0x000fea0003800000 */
        .weak           $__internal_0_$__cuda_sm3x_div_rn_noftz_f32_slowpath
        .type           $__internal_0_$__cuda_sm3x_div_rn_noftz_f32_slowpath,@function
        .size           $__internal_0_$__cuda_sm3x_div_rn_noftz_f32_slowpath,(.L_x_14 - $__internal_0_$__cuda_sm3x_div_rn_noftz_f32_slowpath)
$__internal_0_$__cuda_sm3x_div_rn_noftz_f32_slowpath:
[----:B------:R-:W-:Y:S02]  /*0cc0*/  SHF.R.U32.HI R9, RZ, 0x17, R3 ;  /* 0x00000017ff097819 */ /* 0x000fe40000011603 */
[----:B------:R-:W-:Y:S02]  /*0cd0*/  SHF.R.U32.HI R7, RZ, 0x17, R0 ;  /* 0x00000017ff077819 */ /* 0x000fe40000011600 */
[----:B------:R-:W-:Y:S02]  /*0ce0*/  LOP3.LUT R14, R9, 0xff, RZ, 0xc0, !PT ;  /* 0x000000ff090e7812 */ /* 0x000fe400078ec0ff */
[----:B------:R-:W-:Y:S02]  /*0cf0*/  LOP3.LUT R12, R7, 0xff, RZ, 0xc0, !PT ;  /* 0x000000ff070c7812 */ /* 0x000fe400078ec0ff */
[----:B------:R-:W-:Y:S02]  /*0d00*/  IADD3 R10, PT, PT, R14, -0x1, RZ ;  /* 0xffffffff0e0a7810 */ /* 0x000fe40007ffe0ff */
[----:B------:R-:W-:-:S02]  /*0d10*/  IADD3 R9, PT, PT, R12, -0x1, RZ ;  /* 0xffffffff0c097810 */ /* 0x000fc40007ffe0ff */
[----:B------:R-:W-:-:S04]  /*0d20*/  ISETP.GT.U32.AND P0, PT, R10, 0xfd, PT ;  /* 0x000000fd0a00780c */ /* 0x000fc80003f04070 */
[----:B------:R-:W-:-:S13]  /*0d30*/  ISETP.GT.U32.OR P0, PT, R9, 0xfd, P0 ;  /* 0x000000fd0900780c */ /* 0x000fda0000704470 */
[----:B------:R-:W-:Y:S01]  /*0d40*/  @!P0 MOV R7, RZ ;  /* 0x000000ff00078202 */ /* 0x000fe20000000f00 */
[----:B------:R-:W-:Y:S06]  /*0d50*/  @!P0 BRA `(.L_x_5) ;  /* 0x00000000005c8947 */ /* 0x000fec0003800000 */
[----:B------:R-:W-:Y:S02]  /*0d60*/  FSETP.GTU.FTZ.AND P0, PT, |R0|, +INF , PT ;  /* 0x7f8000000000780b */ /* 0x000fe40003f1c200 */
[----:B------:R-:W-:-:S04]  /*0d70*/  FSETP.GTU.FTZ.AND P1, PT, |R3|, +INF , PT ;  /* 0x7f8000000300780b */ /* 0x000fc80003f3c200 */
[----:B------:R-:W-:-:S13]  /*0d80*/  PLOP3.LUT P0, PT, P0, P1, PT, 0xf8, 0x8f ;  /* 0x00000000008f781c */ /* 0x000fda0000703f70 */
[----:B------:R-:W-:Y:S05]  /*0d90*/  @P0 BRA `(.L_x_6) ;  /* 0x0000000400440947 */ /* 0x000fea0003800000 */
[----:B------:R-:W-:-:S13]  /*0da0*/  LOP3.LUT P0, RZ, R3, 0x7fffffff, R0, 0xc8, !PT ;  /* 0x7fffffff03ff7812 */ /* 0x000fda000780c800 */
[----:B------:R-:W-:Y:S05]  /*0db0*/  @!P0 BRA `(.L_x_7) ;  /* 0x0000000400348947 */ /* 0x000fea0003800000 */
[C---:B------:R-:W-:Y:S02]  /*0dc0*/  FSETP.NEU.FTZ.AND P2, PT, |R0|.reuse, +INF , PT ;  /* 0x7f8000000000780b */ /* 0x040fe40003f5d200 */
[----:B------:R-:W-:Y:S02]  /*0dd0*/  FSETP.NEU.FTZ.AND P1, PT, |R3|, +INF , PT ;  /* 0x7f8000000300780b */ /* 0x000fe40003f3d200 */
[----:B------:R-:W-:-:S11]  /*0de0*/  FSETP.NEU.FTZ.AND P0, PT, |R0|, +INF , PT ;  /* 0x7f8000000000780b */ /* 0x000fd60003f1d200 */
[----:B------:R-:W-:Y:S05]  /*0df0*/  @!P1 BRA !P2, `(.L_x_7) ;  /* 0x0000000400249947 */ /* 0x000fea0005000000 */
[----:B------:R-:W-:-:S04]  /*0e00*/  LOP3.LUT P2, RZ, R0, 0x7fffffff, RZ, 0xc0, !PT ;  /* 0x7fffffff00ff7812 */ /* 0x000fc8000784c0ff */
[----:B------:R-:W-:-:S13]  /*0e10*/  PLOP3.LUT P1, PT, P1, P2, PT, 0x2f, 0xf2 ;  /* 0x0000000000f2781c */ /* 0x000fda0000f24577 */
[----:B------:R-:W-:Y:S05]  /*0e20*/  @P1 BRA `(.L_x_8) ;  /* 0x0000000400101947 */ /* 0x000fea0003800000 */
[----:B------:R-:W-:-:S04]  /*0e30*/  LOP3.LUT P1, RZ, R3, 0x7fffffff, RZ, 0xc0, !PT ;  /* 0x7fffffff03ff7812 */ /* 0x000fc8000782c0ff */
[----:B------:R-:W-:-:S13]  /*0e40*/  PLOP3.LUT P0, PT, P0, P1, PT, 0x2f, 0xf2 ;  /* 0x0000000000f2781c */ /* 0x000fda0000702577 */
[----:B------:R-:W-:Y:S05]  /*0e50*/  @P0 BRA `(.L_x_9) ;  /* 0x0000000000f80947 */ /* 0x000fea0003800000 */
[----:B------:R-:W-:Y:S02]  /*0e60*/  ISETP.GE.AND P0, PT, R9, RZ, PT ;  /* 0x000000ff0900720c */ /* 0x000fe40003f06270 */
[----:B------:R-:W-:-:S11]  /*0e70*/  ISETP.GE.AND P1, PT, R10, RZ, PT ;  /* 0x000000ff0a00720c */ /* 0x000fd60003f26270 */
[----:B------:R-:W-:Y:S01]  /*0e80*/  @P0 MOV R7, RZ ;  /* 0x000000ff00070202 */ /* 0x000fe20000000f00 */
[----:B------:R-:W-:Y:S01]  /*0e90*/  @!P0 FFMA R0, R0, 1.84467440737095516160e+19, RZ ;  /* 0x5f80000000008823 */ /* 0x000fe200000000ff */
[----:B------:R-:W-:Y:S01]  /*0ea0*/  @!P0 MOV R7, 0xffffffc0 ;  /* 0xffffffc000078802 */ /* 0x000fe20000000f00 */
[----:B------:R-:W-:-:S03]  /*0eb0*/  @!P1 FFMA R3, R3, 1.84467440737095516160e+19, RZ ;  /* 0x5f80000003039823 */ /* 0x000fc600000000ff */
[----:B------:R-:W-:-:S07]  /*0ec0*/  @!P1 IADD3 R7, PT, PT, R7, 0x40, RZ ;  /* 0x0000004007079810 */ /* 0x000fce0007ffe0ff */
.L_x_5:
[----:B------:R-:W-:-:S04]  /*0ed0*/  LEA R10, R14, 0xc0800000, 0x17 ;  /* 0xc08000000e0a7811 */ /* 0x000fc800078eb8ff */
[----:B------:R-:W-:Y:S01]  /*0ee0*/  IADD3 R10, PT, PT, -R10, R3, RZ ;  /* 0x000000030a0a7210 */ /* 0x000fe20007ffe1ff */
[----:B------:R-:W-:-:S03]  /*0ef0*/  VIADD R3, R12, 0xffffff81 ;  /* 0xffffff810c037836 */ /* 0x000fc60000000000 */
[----:B------:R0:W1:Y:S01]  /*0f00*/  MUFU.RCP R9, R10 ;  /* 0x0000000a00097308 */ /* 0x0000620000001000 */
[----:B------:R-:W-:Y:S01]  /*0f10*/  FADD.FTZ R11, -R10, -RZ ;  /* 0x800000ff0a0b7221 */ /* 0x000fe20000010100 */
[C---:B------:R-:W-:Y:S01]  /*0f20*/  IMAD R0, R3.reuse, -0x800000, R0 ;  /* 0xff80000003007824 */ /* 0x040fe200078e0200 */
[----:B0-----:R-:W-:-:S04]  /*0f30*/  IADD3 R10, PT, PT, R3, 0x7f, -R14 ;  /* 0x0000007f030a7810 */ /* 0x001fc80007ffe80e */
[----:B------:R-:W-:Y:S01]  /*0f40*/  IADD3 R10, PT, PT, R10, R7, RZ ;  /* 0x000000070a0a7210 */ /* 0x000fe20007ffe0ff */
[----:B-1----:R-:W-:-:S04]  /*0f50*/  FFMA R12, R9, R11, 1 ;  /* 0x3f800000090c7423 */ /* 0x002fc8000000000b */
[----:B------:R-:W-:-:S04]  /*0f60*/  FFMA R16, R9, R12, R9 ;  /* 0x0000000c09107223 */ /* 0x000fc80000000009 */
[----:B------:R-:W-:-:S04]  /*0f70*/  FFMA R9, R0, R16, RZ ;  /* 0x0000001000097223 */ /* 0x000fc800000000ff */
[----:B------:R-:W-:-:S04]  /*0f80*/  FFMA R12, R11, R9, R0 ;  /* 0x000000090b0c7223 */ /* 0x000fc80000000000 */
[----:B------:R-:W-:-:S04]  /*0f90*/  FFMA R9, R16, R12, R9 ;  /* 0x0000000c10097223 */ /* 0x000fc80000000009 */
[----:B------:R-:W-:-:S04]  /*0fa0*/  FFMA R12, R11, R9, R0 ;  /* 0x000000090b0c7223 */ /* 0x000fc80000000000 */
[----:B------:R-:W-:-:S05]  /*0fb0*/  FFMA R0, R16, R12, R9 ;  /* 0x0000000c10007223 */ /* 0x000fca0000000009 */
[----:B------:R-:W-:-:S04]  /*0fc0*/  SHF.R.U32.HI R3, RZ, 0x17, R0 ;  /* 0x00000017ff037819 */ /* 0x000fc80000011600 */
[----:B------:R-:W-:-:S04]  /*0fd0*/  LOP3.LUT R3, R3, 0xff, RZ, 0xc0, !PT ;  /* 0x000000ff03037812 */ /* 0x000fc800078ec0ff */
[----:B------:R-:W-:-:S04]  /*0fe0*/  IADD3 R11, PT, PT, R3, R10, RZ ;  /* 0x0000000a030b7210 */ /* 0x000fc80007ffe0ff */
[----:B------:R-:W-:-:S04]  /*0ff0*/  IADD3 R3, PT, PT, R11, -0x1, RZ ;  /* 0xffffffff0b037810 */ /* 0x000fc80007ffe0ff */
[----:B------:R-:W-:-:S13]  /*1000*/  ISETP.GE.U32.AND P0, PT, R3, 0xfe, PT ;  /* 0x000000fe0300780c */ /* 0x000fda0003f06070 */
[----:B------:R-:W-:Y:S05]  /*1010*/  @!P0 BRA `(.L_x_10) ;  /* 0x0000000000808947 */ /* 0x000fea0003800000 */
[----:B------:R-:W-:-:S13]  /*1020*/  ISETP.GT.AND P0, PT, R11, 0xfe, PT ;  /* 0x000000fe0b00780c */ /* 0x000fda0003f04270 */
[----:B------:R-:W-:Y:S05]  /*1030*/  @P0 BRA `(.L_x_11) ;  /* 0x00000000006c0947 */ /* 0x000fea0003800000 */
[----:B------:R-:W-:-:S13]  /*1040*/  ISETP.GE.AND P0, PT, R11, 0x1, PT ;  /* 0x000000010b00780c */ /* 0x000fda0003f06270 */
[----:B------:R-:W-:Y:S05]  /*1050*/  @P0 BRA `(.L_x_12) ;  /* 0x0000000000980947 */ /* 0x000fea0003800000 */
[----:B------:R-:W-:Y:S02]  /*1060*/  ISETP.GE.AND P0, PT, R11, -0x18, PT ;  /* 0xffffffe80b00780c */ /* 0x000fe40003f06270 */
[----:B------:R-:W-:-:S11]  /*1070*/  LOP3.LUT R0, R0, 0x80000000, RZ, 0xc0, !PT ;  /* 0x8000000000007812 */ /* 0x000fd600078ec0ff */
[----:B------:R-:W-:Y:S05]  /*1080*/  @!P0 BRA `(.L_x_12) ;  /* 0x00000000008c8947 */ /* 0x000fea0003800000 */
[CCC-:B------:R-:W-:Y:S01]  /*1090*/  FFMA.RZ R3, R16.reuse, R12.reuse, R9.reuse ;  /* 0x0000000c10037223 */ /* 0x1c0fe2000000c009 */
[CCC-:B------:R-:W-:Y:S01]  /*10a0*/  FFMA.RM R10, R16.reuse, R12.reuse, R9.reuse ;  /* 0x0000000c100a7223 */ /* 0x1c0fe20000004009 */
[C---:B------:R-:W-:Y:S02]  /*10b0*/  ISETP.NE.AND P2, PT, R11.reuse, RZ, PT ;  /* 0x000000ff0b00720c */ /* 0x040fe40003f45270 */
[----:B------:R-:W-:Y:S02]  /*10c0*/  ISETP.NE.AND P1, PT, R11, RZ, PT ;  /* 0x000000ff0b00720c */ /* 0x000fe40003f25270 */
[----:B------:R-:W-:Y:S01]  /*10d0*/  LOP3.LUT R7, R3, 0x7fffff, RZ, 0xc0, !PT ;  /* 0x007fffff03077812 */ /* 0x000fe200078ec0ff */
[----:B------:R-:W-:Y:S01]  /*10e0*/  FFMA.RP R3, R16, R12, R9 ;  /* 0x0000000c10037223 */ /* 0x000fe20000008009 */
[----:B------:R-:W-:Y:S02]  /*10f0*/  IADD3 R12, PT, PT, R11, 0x20, RZ ;  /* 0x000000200b0c7810 */ /* 0x000fe40007ffe0ff */
[----:B------:R-:W-:-:S02]  /*1100*/  LOP3.LUT R7, R7, 0x800000, RZ, 0xfc, !PT ;  /* 0x0080000007077812 */ /* 0x000fc400078efcff */
[----:B------:R-:W-:Y:S02]  /*1110*/  IADD3 R9, PT, PT, -R11, RZ, RZ ;  /* 0x000000ff0b097210 */ /* 0x000fe40007ffe1ff */
[----:B------:R-:W-:Y:S02]  /*1120*/  SHF.L.U32 R12, R7, R12, RZ ;  /* 0x0000000c070c7219 */ /* 0x000fe400000006ff */
[----:B------:R-:W-:Y:S02]  /*1130*/  FSETP.NEU.FTZ.AND P0, PT, R3, R10, PT ;  /* 0x0000000a0300720b */ /* 0x000fe40003f1d000 */
[----:B------:R-:W-:Y:S02]  /*1140*/  SEL R10, R9, RZ, P2 ;  /* 0x000000ff090a7207 */ /* 0x000fe40001000000 */
[----:B------:R-:W-:Y:S02]  /*1150*/  ISETP.NE.AND P1, PT, R12, RZ, P1 ;  /* 0x000000ff0c00720c */ /* 0x000fe40000f25270 */
[----:B------:R-:W-:-:S02]  /*1160*/  SHF.R.U32.HI R10, RZ, R10, R7 ;  /* 0x0000000aff0a7219 */ /* 0x000fc40000011607 */
[----:B------:R-:W-:Y:S02]  /*1170*/  PLOP3.LUT P0, PT, P0, P1, PT, 0xf8, 0x8f ;  /* 0x00000000008f781c */ /* 0x000fe40000703f70 */
[----:B------:R-:W-:Y:S02]  /*1180*/  SHF.R.U32.HI R12, RZ, 0x1, R10 ;  /* 0x00000001ff0c7819 */ /* 0x000fe4000001160a */
[----:B------:R-:W-:-:S04]  /*1190*/  SEL R3, RZ, 0x1, !P0 ;  /* 0x00000001ff037807 */ /* 0x000fc80004000000 */
[----:B------:R-:W-:-:S04]  /*11a0*/  LOP3.LUT R3, R3, 0x1, R12, 0xf8, !PT ;  /* 0x0000000103037812 */ /* 0x000fc800078ef80c */
[----:B------:R-:W-:-:S04]  /*11b0*/  LOP3.LUT R3, R3, R10, RZ, 0xc0, !PT ;  /* 0x0000000a03037212 */ /* 0x000fc800078ec0ff */
[----:B------:R-:W-:-:S04]  /*11c0*/  IADD3 R3, PT, PT, R12, R3, RZ ;  /* 0x000000030c037210 */ /* 0x000fc80007ffe0ff */
[----:B------:R-:W-:Y:S01]  /*11d0*/  LOP3.LUT R0, R3, R0, RZ, 0xfc, !PT ;  /* 0x0000000003007212 */ /* 0x000fe200078efcff */
[----:B------:R-:W-:Y:S06]  /*11e0*/  BRA `(.L_x_12) ;  /* 0x0000000000347947 */ /* 0x000fec0003800000 */
.L_x_11:
[----:B------:R-:W-:-:S04]  /*11f0*/  LOP3.LUT R0, R0, 0x80000000, RZ, 0xc0, !PT ;  /* 0x8000000000007812 */ /* 0x000fc800078ec0ff */
[----:B------:R-:W-:Y:S01]  /*1200*/  LOP3.LUT R0, R0, 0x7f800000, RZ, 0xfc, !PT ;  /* 0x7f80000000007812 */ /* 0x000fe200078efcff */
[----:B------:R-:W-:Y:S06]  /*1210*/  BRA `(.L_x_12) ;  /* 0x0000000000287947 */ /* 0x000fec0003800000 */
.L_x_10:
[----:B------:R-:W-:Y:S01]  /*1220*/  LEA R0, R10, R0, 0x17 ;  /* 0x000000000a007211 */ /* 0x000fe200078eb8ff */
[----:B------:R-:W-:Y:S06]  /*1230*/  BRA `(.L_x_12) ;  /* 0x0000000000207947 */ /* 0x000fec0003800000 */
.L_x_9:
[----:B------:R-:W-:-:S04]  /*1240*/  LOP3.LUT R0, R3, 0x80000000, R0, 0x48, !PT ;  /* 0x8000000003007812 */ /* 0x000fc800078e4800 */
[----:B------:R-:W-:Y:S01]  /*1250*/  LOP3.LUT R0, R0, 0x7f800000, RZ, 0xfc, !PT ;  /* 0x7f80000000007812 */ /* 0x000fe200078efcff */
[----:B------:R-:W-:Y:S06]  /*1260*/  BRA `(.L_x_12) ;  /* 0x0000000000147947 */ /* 0x000fec0003800000 */
.L_x_8:
[----:B------:R-:W-:Y:S01]  /*1270*/  LOP3.LUT R0, R3, 0x80000000, R0, 0x48, !PT ;  /* 0x8000000003007812 */ /* 0x000fe200078e4800 */
[----:B------:R-:W-:Y:S06]  /*1280*/  BRA `(.L_x_12) ;  /* 0x00000000000c7947 */ /* 0x000fec0003800000 */
.L_x_7:
[----:B------:R-:W0:Y:S01]  /*1290*/  MUFU.RSQ R0, -QNAN ;  /* 0xffc0000000007908 */ /* 0x000e220000001400 */
[----:B------:R-:W-:Y:S05]  /*12a0*/  BRA `(.L_x_12) ;  /* 0x0000000000047947 */ /* 0x000fea0003800000 */
.L_x_6:
[----:B------:R-:W-:-:S07]  /*12b0*/  FADD.FTZ R0, R0, R3 ;  /* 0x0000000300007221 */ /* 0x000fce0000010000 */
.L_x_12:
[----:B------:R-:W-:-:S04]  /*12c0*/  HFMA2 R9, -RZ, RZ, 0, 0 ;  /* 0x00000000ff097431 */ /* 0x000fc800000001ff */
[----:B0-----:R-:W-:Y:S05]  /*12d0*/  RET.REL.NODEC R8 `(_Z18resizeCenterKernelPfiiiS_ii) ;  /* 0xffffffec08487950 */ /* 0x001fea0003c3ffff */
.L_x_13:
[----:B------:R-:W-:-:S00]  /*12e0*/  BRA `(.L_x_13) ;  /* 0xfffffffc00fc7947 */ /* 0x000fc0000383ffff */
[----:B------:R-:W-:-:S00]  /*12f0*/  NOP ;  /* 0x0000000000007918 */ /* 0x000fc00000000000 */
        /* <DEDUP_REMOVED lines=8> */
.L_x_14:


//--------------------- .nv.shared.reserved.0     --------------------------
	.section	.nv.shared.reserved.0,"aw",@nobits
	.weak		__nv_reservedSMEM_offset_0_alias
	.size		__nv_reservedSMEM_offset_0_alias, 0, 64
	.other		__nv_reservedSMEM_offset_0_alias,@"STO_CUDA_RESERVED_SHARED STV_DEFAULT"
__nv_reservedSMEM_offset_0_alias:
	.zero		0
	.zero		64


//--------------------- .nv.constant0._Z18resizeCenterKernelPfiiiS_ii --------------------------
	.section	.nv.constant0._Z18resizeCenterKernelPfiiiS_ii,"a",@progbits
	.sectionflags	@""
	.align	4
.nv.constant0._Z18resizeCenterKernelPfiiiS_ii:
	.zero		936


//--------------------- SYMBOLS --------------------------

	.type		.nv.reservedSmem.offset0,@object
	.size		.nv.reservedSmem.offset0,0x4
